	.headerflags	@"EF_CUDA_TEXMODE_UNIFIED EF_CUDA_64BIT_ADDRESS EF_CUDA_SM89 EF_CUDA_VIRTUAL_SM(EF_CUDA_SM89)"
	.elftype	@"ET_EXEC"


//--------------------- .nv.info                  --------------------------
	.section	.nv.info,"",@"SHT_CUDA_INFO"
	.align	4


	//----- nvinfo : EIATTR_REGCOUNT
	.align		4
        /*0000*/ 	.byte	0x04, 0x2f
        /*0002*/ 	.short	(.L_1 - .L_0)
	.align		4
.L_0:
        /*0004*/ 	.word	index@(triton__0d1d2d3d4d5de6)
        /*0008*/ 	.word	0x00000028


	//----- nvinfo : EIATTR_MAX_STACK_SIZE
	.align		4
.L_1:
        /*000c*/ 	.byte	0x04, 0x23
        /*000e*/ 	.short	(.L_3 - .L_2)
	.align		4
.L_2:
        /*0010*/ 	.word	index@(triton__0d1d2d3d4d5de6)
        /*0014*/ 	.word	0x00000000


	//----- nvinfo : EIATTR_MIN_STACK_SIZE
	.align		4
.L_3:
        /*0018*/ 	.byte	0x04, 0x12
        /*001a*/ 	.short	(.L_5 - .L_4)
	.align		4
.L_4:
        /*001c*/ 	.word	index@(triton__0d1d2d3d4d5de6)
        /*0020*/ 	.word	0x00000000


	//----- nvinfo : EIATTR_FRAME_SIZE
	.align		4
.L_5:
        /*0024*/ 	.byte	0x04, 0x11
        /*0026*/ 	.short	(.L_7 - .L_6)
	.align		4
.L_6:
        /*0028*/ 	.word	index@(triton__0d1d2d3d4d5de6)
        /*002c*/ 	.word	0x00000000
.L_7:


//--------------------- .nv.info.triton__0d1d2d3d4d5de6 --------------------------
	.section	.nv.info.triton__0d1d2d3d4d5de6,"",@"SHT_CUDA_INFO"
	.align	4


	//----- nvinfo : EIATTR_CUDA_API_VERSION
	.align		4
        /*0000*/ 	.byte	0x04, 0x37
        /*0002*/ 	.short	(.L_9 - .L_8)
.L_8:
        /*0004*/ 	.word	0x0000007b


	//----- nvinfo : EIATTR_PARAM_CBANK
	.align		4
.L_9:
        /*0008*/ 	.byte	0x04, 0x0a
        /*000a*/ 	.short	(.L_11 - .L_10)
	.align		4
.L_10:
        /*000c*/ 	.word	index@(.nv.constant0.triton__0d1d2d3d4d5de6)
        /*0010*/ 	.short	0x0160
        /*0012*/ 	.short	0x0030


	//----- nvinfo : EIATTR_CBANK_PARAM_SIZE
	.align		4
.L_11:
        /*0014*/ 	.byte	0x03, 0x19
        /*0016*/ 	.short	0x0030


	//----- nvinfo : EIATTR_KPARAM_INFO
	.align		4
        /*0018*/ 	.byte	0x04, 0x17
        /*001a*/ 	.short	(.L_13 - .L_12)
.L_12:
        /*001c*/ 	.word	0x00000000
        /*0020*/ 	.short	0x0006
        /*0022*/ 	.short	0x002c
        /*0024*/ 	.byte	0x00, 0xf0, 0x11, 0x00


	//----- nvinfo : EIATTR_KPARAM_INFO
	.align		4
.L_13:
        /*0028*/ 	.byte	0x04, 0x17
        /*002a*/ 	.short	(.L_15 - .L_14)
.L_14:
        /*002c*/ 	.word	0x00000000
        /*0030*/ 	.short	0x0005
        /*0032*/ 	.short	0x0028
        /*0034*/ 	.byte	0x00, 0xf0, 0x11, 0x00


	//----- nvinfo : EIATTR_KPARAM_INFO
	.align		4
.L_15:
        /*0038*/ 	.byte	0x04, 0x17
        /*003a*/ 	.short	(.L_17 - .L_16)
.L_16:
        /*003c*/ 	.word	0x00000000
        /*0040*/ 	.short	0x0004
        /*0042*/ 	.short	0x0020
        /*0044*/ 	.byte	0x00, 0xf0, 0x21, 0x00


	//----- nvinfo : EIATTR_KPARAM_INFO
	.align		4
.L_17:
        /*0048*/ 	.byte	0x04, 0x17
        /*004a*/ 	.short	(.L_19 - .L_18)
.L_18:
        /*004c*/ 	.word	0x00000000
        /*0050*/ 	.short	0x0003
        /*0052*/ 	.short	0x0018
        /*0054*/ 	.byte	0x00, 0xf0, 0x21, 0x00


	//----- nvinfo : EIATTR_KPARAM_INFO
	.align		4
.L_19:
        /*0058*/ 	.byte	0x04, 0x17
        /*005a*/ 	.short	(.L_21 - .L_20)
.L_20:
        /*005c*/ 	.word	0x00000000
        /*0060*/ 	.short	0x0002
        /*0062*/ 	.short	0x0010
        /*0064*/ 	.byte	0x00, 0xf0, 0x21, 0x00


	//----- nvinfo : EIATTR_KPARAM_INFO
	.align		4
.L_21:
        /*0068*/ 	.byte	0x04, 0x17
        /*006a*/ 	.short	(.L_23 - .L_22)
.L_22:
        /*006c*/ 	.word	0x00000000
        /*0070*/ 	.short	0x0001
        /*0072*/ 	.short	0x0008
        /*0074*/ 	.byte	0x00, 0xf0, 0x21, 0x00


	//----- nvinfo : EIATTR_KPARAM_INFO
	.align		4
.L_23:
        /*0078*/ 	.byte	0x04, 0x17
        /*007a*/ 	.short	(.L_25 - .L_24)
.L_24:
        /*007c*/ 	.word	0x00000000
        /*0080*/ 	.short	0x0000
        /*0082*/ 	.short	0x0000
        /*0084*/ 	.byte	0x00, 0xf0, 0x21, 0x00


	//----- nvinfo : EIATTR_MAXREG_COUNT
	.align		4
.L_25:
        /*0088*/ 	.byte	0x03, 0x1b
        /*008a*/ 	.short	0x00ff


	//----- nvinfo : EIATTR_EXIT_INSTR_OFFSETS
	.align		4
        /*008c*/ 	.byte	0x04, 0x1c
        /*008e*/ 	.short	(.L_27 - .L_26)


	//   ....[0]....
.L_26:
        /*0090*/ 	.word	0x00000900


	//   ....[1]....
        /*0094*/ 	.word	0x00000920


	//----- nvinfo : EIATTR_CTAIDZ_USED
	.align		4
.L_27:
        /*0098*/ 	.byte	0x01, 0x04
	.zero		2


	//----- nvinfo : EIATTR_MAX_THREADS
	.align		4
        /*009c*/ 	.byte	0x04, 0x05
        /*009e*/ 	.short	(.L_29 - .L_28)
.L_28:
        /*00a0*/ 	.word	0x00000080
        /*00a4*/ 	.word	0x00000001
        /*00a8*/ 	.word	0x00000001
.L_29:


//--------------------- .nv.rel.action            --------------------------
	.section	.nv.rel.action,"",@"SHT_CUDA_RELOCINFO"
	.align	8
	.sectionentsize	8
        /*0000*/ 	.byte	0x73, 0x00, 0x00, 0x00, 0x00, 0x00, 0x00, 0x00, 0x00, 0x00, 0x00, 0x11, 0x25, 0x00, 0x05, 0x36


//--------------------- .nv.constant0.triton__0d1d2d3d4d5de6 --------------------------
	.section	.nv.constant0.triton__0d1d2d3d4d5de6,"a",@progbits
	.align	4
.nv.constant0.triton__0d1d2d3d4d5de6:
	.zero		400


//--------------------- .text.triton__0d1d2d3d4d5de6 --------------------------
	.section	.text.triton__0d1d2d3d4d5de6,"ax",@progbits
	.sectioninfo	@"SHI_REGISTERS=40"
	.align	128
        .global         triton__0d1d2d3d4d5de6
        .type           triton__0d1d2d3d4d5de6,@function
        .size           triton__0d1d2d3d4d5de6,(.L_x_1 - triton__0d1d2d3d4d5de6)
        .other          triton__0d1d2d3d4d5de6,@"STO_CUDA_ENTRY STV_DEFAULT"
triton__0d1d2d3d4d5de6:
.text.triton__0d1d2d3d4d5de6:
[----:B------:R-:W-:-:S02]  /*0000*/  MOV R1, c[0x0][0x28] ;  /* 0x00000a0000017a02 */ /* 0x000fc40000000f00 */
[----:B------:R-:W0:Y:S01]  /*0010*/  S2R R0, SR_CTAID.Z ;  /* 0x0000000000007919 */ /* 0x000e220000002700 */
[----:B------:R-:W1:Y:S01]  /*0020*/  S2UR UR4, SR_CTAID.Y ;  /* 0x00000000000479c3 */ /* 0x000e620000002600 */
[----:B------:R-:W-:Y:S02]  /*0030*/  MOV R4, 0x2 ;  /* 0x0000000200047802 */ /* 0x000fe40000000f00 */
[----:B------:R-:W2:Y:S01]  /*0040*/  S2R R2, SR_TID.X ;  /* 0x0000000000027919 */ /* 0x000ea20000002100 */
[----:B------:R-:W-:-:S03]  /*0050*/  PRMT R25, RZ, 0x7610, R25 ;  /* 0x00007610ff197816 */ /* 0x000fc60000000019 */
[----:B------:R-:W3:Y:S01]  /*0060*/  S2R R7, SR_CTAID.X ;  /* 0x0000000000077919 */ /* 0x000ee20000002500 */
[----:B0-----:R-:W-:-:S05]  /*0070*/  IADD3 R0, R0, 0x1, RZ ;  /* 0x0000000100007810 */ /* 0x001fca0007ffe0ff */
[----:B-1----:R-:W-:Y:S01]  /*0080*/  IMAD R5, R0, UR4, RZ ;  /* 0x0000000400057c24 */ /* 0x002fe2000f8e02ff */
[----:B--2---:R-:W-:Y:S01]  /*0090*/  SHF.L.U32 R0, R2, 0x2, RZ ;  /* 0x0000000202007819 */ /* 0x004fe200000006ff */
[----:B------:R-:W-:Y:S02]  /*00a0*/  ULDC.64 UR4, c[0x0][0x118] ;  /* 0x0000460000047ab9 */ /* 0x000fe40000000a00 */
[C---:B------:R-:W-:Y:S01]  /*00b0*/  IMAD.HI R2, R5.reuse, 0x66666667, RZ ;  /* 0x6666666705027827 */ /* 0x040fe200078e02ff */
[----:B------:R-:W-:Y:S02]  /*00c0*/  LOP3.LUT R0, R0, 0x1fc, RZ, 0xc0, !PT ;  /* 0x000001fc00007812 */ /* 0x000fe400078ec0ff */
[----:B------:R-:W-:Y:S02]  /*00d0*/  ISETP.GE.AND P2, PT, R5, 0x1b80, PT ;  /* 0x00001b800500780c */ /* 0x000fe40003f46270 */
[----:B------:R-:W-:Y:S02]  /*00e0*/  SHF.R.U32.HI R3, RZ, 0x1f, R2 ;  /* 0x0000001fff037819 */ /* 0x000fe40000011602 */
[----:B---3--:R-:W-:-:S02]  /*00f0*/  LEA R0, R7, R0, 0xa ;  /* 0x0000000007007211 */ /* 0x008fc400078e50ff */
[----:B------:R-:W-:Y:S02]  /*0100*/  LEA.HI.SX32 R2, R2, R3, 0x19 ;  /* 0x0000000302027211 */ /* 0x000fe400078fcaff */
[C---:B------:R-:W-:Y:S02]  /*0110*/  ISETP.LT.AND P0, PT, R0.reuse, 0xa8c, !P2 ;  /* 0x00000a8c0000780c */ /* 0x040fe40005701270 */
[----:B------:R-:W-:Y:S01]  /*0120*/  IADD3 R3, R0, 0x200, RZ ;  /* 0x0000020000037810 */ /* 0x000fe20007ffe0ff */
[C---:B------:R-:W-:Y:S01]  /*0130*/  IMAD R9, R2.reuse, -0x140, R5 ;  /* 0xfffffec002097824 */ /* 0x040fe200078e0205 */
[----:B------:R-:W-:Y:S01]  /*0140*/  PRMT R24, RZ, 0x7610, R24 ;  /* 0x00007610ff187816 */ /* 0x000fe20000000018 */
[----:B------:R-:W-:Y:S01]  /*0150*/  IMAD R5, R5, 0xa8c, R0 ;  /* 0x00000a8c05057824 */ /* 0x000fe200078e0200 */
[----:B------:R-:W-:Y:S01]  /*0160*/  ISETP.LT.AND P1, PT, R3, 0xa8c, !P2 ;  /* 0x00000a8c0300780c */ /* 0x000fe20005721270 */
[----:B------:R-:W-:Y:S02]  /*0170*/  IMAD R33, R2, 0xd2f00, R9 ;  /* 0x000d2f0002217824 */ /* 0x000fe400078e0209 */
[----:B------:R-:W-:-:S04]  /*0180*/  IMAD.WIDE R8, R9, R4, c[0x0][0x168] ;  /* 0x00005a0009087625 */ /* 0x000fc800078e0204 */
[----:B------:R-:W-:Y:S01]  /*0190*/  IMAD R33, R0, 0x140, R33 ;  /* 0x0000014000217824 */ /* 0x000fe200078e0221 */
[----:B------:R0:W2:Y:S01]  /*01a0*/  @!P2 LDG.E.EL.U16 R25, [R8.64] ;  /* 0x000000040819a981 */ /* 0x0000a2000c2e1500 */
[----:B------:R-:W-:Y:S02]  /*01b0*/  PRMT R6, RZ, 0x7610, R6 ;  /* 0x00007610ff067816 */ /* 0x000fe40000000006 */
[----:B------:R-:W-:Y:S01]  /*01c0*/  PRMT R13, RZ, 0x7610, R13 ;  /* 0x00007610ff0d7816 */ /* 0x000fe2000000000d */
[CC--:B------:R-:W-:Y:S01]  /*01d0*/  IMAD.WIDE R2, R33.reuse, R4.reuse, c[0x0][0x160] ;  /* 0x0000580021027625 */ /* 0x0c0fe200078e0204 */
[C---:B------:R-:W-:Y:S02]  /*01e0*/  IADD3 R19, R33.reuse, 0x140, RZ ;  /* 0x0000014021137810 */ /* 0x040fe40007ffe0ff */
[----:B------:R-:W-:Y:S02]  /*01f0*/  IADD3 R23, R33, 0x3c0, RZ ;  /* 0x000003c021177810 */ /* 0x000fe40007ffe0ff */
[----:B------:R-:W-:Y:S01]  /*0200*/  PRMT R7, RZ, 0x7610, R7 ;  /* 0x00007610ff077816 */ /* 0x000fe20000000007 */
[----:B------:R-:W-:Y:S01]  /*0210*/  IMAD.WIDE R14, R19, R4, c[0x0][0x160] ;  /* 0x00005800130e7625 */ /* 0x000fe200078e0204 */
[----:B0-----:R-:W-:-:S02]  /*0220*/  IADD3 R9, R33, 0x280, RZ ;  /* 0x0000028021097810 */ /* 0x001fc40007ffe0ff */
[----:B------:R-:W-:Y:S01]  /*0230*/  PRMT R10, RZ, 0x7610, R10 ;  /* 0x00007610ff0a7816 */ /* 0x000fe2000000000a */
[-C--:B------:R-:W-:Y:S01]  /*0240*/  IMAD.WIDE R18, R19, R4.reuse, c[0x0][0x170] ;  /* 0x00005c0013127625 */ /* 0x080fe200078e0204 */
[----:B------:R-:W-:Y:S01]  /*0250*/  IADD3 R27, R33, 0x28140, RZ ;  /* 0x00028140211b7810 */ /* 0x000fe20007ffe0ff */
[----:B------:R0:W3:Y:S01]  /*0260*/  @P0 LDG.E.EL.U16 R24, [R14.64] ;  /* 0x000000040e180981 */ /* 0x0000e2000c2e1500 */
[----:B------:R-:W-:Y:S01]  /*0270*/  PRMT R11, RZ, 0x7610, R11 ;  /* 0x00007610ff0b7816 */ /* 0x000fe2000000000b */
[-C--:B------:R-:W-:Y:S01]  /*0280*/  IMAD.WIDE R16, R23, R4.reuse, c[0x0][0x160] ;  /* 0x0000580017107625 */ /* 0x080fe200078e0204 */
[----:B------:R-:W-:Y:S01]  /*0290*/  IADD3 R29, R33, 0x28000, RZ ;  /* 0x00028000211d7810 */ /* 0x000fe20007ffe0ff */
[----:B------:R1:W4:Y:S02]  /*02a0*/  @P0 LDG.E.EL.U16 R7, [R2.64] ;  /* 0x0000000402070981 */ /* 0x000324000c2e1500 */
[-C--:B------:R-:W-:Y:S01]  /*02b0*/  IMAD.WIDE R20, R9, R4.reuse, c[0x0][0x160] ;  /* 0x0000580009147625 */ /* 0x080fe200078e0204 */
[----:B------:R-:W-:Y:S01]  /*02c0*/  PRMT R12, RZ, 0x7610, R12 ;  /* 0x00007610ff0c7816 */ /* 0x000fe2000000000c */
[----:B------:R5:W4:Y:S02]  /*02d0*/  @P0 LDG.E.EL.U16 R6, [R18.64] ;  /* 0x0000000412060981 */ /* 0x000b24000c2e1500 */
[----:B------:R-:W-:-:S02]  /*02e0*/  IMAD.WIDE R22, R23, R4, c[0x0][0x170] ;  /* 0x00005c0017167625 */ /* 0x000fc400078e0204 */
[----:B------:R5:W4:Y:S02]  /*02f0*/  @P0 LDG.E.EL.U16 R13, [R16.64] ;  /* 0x00000004100d0981 */ /* 0x000b24000c2e1500 */
[-C--:B0-----:R-:W-:Y:S01]  /*0300*/  IMAD.WIDE R14, R9, R4.reuse, c[0x0][0x170] ;  /* 0x00005c00090e7625 */ /* 0x081fe200078e0204 */
[----:B-1----:R-:W-:Y:S01]  /*0310*/  PRMT R3, RZ, 0x7610, R3 ;  /* 0x00007610ff037816 */ /* 0x002fe20000000003 */
[----:B------:R0:W4:Y:S02]  /*0320*/  @P0 LDG.E.EL.U16 R10, [R20.64] ;  /* 0x00000004140a0981 */ /* 0x000124000c2e1500 */
[-C--:B-----5:R-:W-:Y:S01]  /*0330*/  IMAD.WIDE R18, R27, R4.reuse, c[0x0][0x170] ;  /* 0x00005c001b127625 */ /* 0x0a0fe200078e0204 */
[----:B------:R-:W-:Y:S01]  /*0340*/  IADD3 R37, R33, 0x283c0, RZ ;  /* 0x000283c021257810 */ /* 0x000fe20007ffe0ff */
[----:B------:R1:W5:Y:S02]  /*0350*/  @P0 LDG.E.EL.U16 R11, [R22.64] ;  /* 0x00000004160b0981 */ /* 0x000364000c2e1500 */
[-C--:B------:R-:W-:Y:S01]  /*0360*/  IMAD.WIDE R16, R27, R4.reuse, c[0x0][0x160] ;  /* 0x000058001b107625 */ /* 0x080fe200078e0204 */
[----:B------:R-:W-:Y:S01]  /*0370*/  PRMT R0, RZ, 0x7610, R0 ;  /* 0x00007610ff007816 */ /* 0x000fe20000000000 */
[----:B------:R1:W5:Y:S02]  /*0380*/  @P0 LDG.E.EL.U16 R12, [R14.64] ;  /* 0x000000040e0c0981 */ /* 0x000364000c2e1500 */
[----:B------:R-:W-:Y:S01]  /*0390*/  IMAD.WIDE R26, R29, R4, c[0x0][0x160] ;  /* 0x000058001d1a7625 */ /* 0x000fe200078e0204 */
[----:B------:R-:W-:-:S03]  /*03a0*/  PRMT R31, RZ, 0x7610, R31 ;  /* 0x00007610ff1f7816 */ /* 0x000fc6000000001f */
[-C--:B0-----:R-:W-:Y:S01]  /*03b0*/  IMAD.WIDE R20, R29, R4.reuse, c[0x0][0x170] ;  /* 0x00005c001d147625 */ /* 0x081fe200078e0204 */
[----:B------:R0:W5:Y:S01]  /*03c0*/  @P1 LDG.E.EL.U16 R3, [R26.64] ;  /* 0x000000041a031981 */ /* 0x000162000c2e1500 */
[----:B-1----:R-:W-:Y:S02]  /*03d0*/  IADD3 R23, R33, 0x28280, RZ ;  /* 0x0002828021177810 */ /* 0x002fe40007ffe0ff */
[----:B------:R-:W-:Y:S01]  /*03e0*/  PRMT R2, RZ, 0x7610, R2 ;  /* 0x00007610ff027816 */ /* 0x000fe20000000002 */
[CC--:B------:R-:W-:Y:S01]  /*03f0*/  IMAD.WIDE R28, R37.reuse, R4.reuse, c[0x0][0x170] ;  /* 0x00005c00251c7625 */ /* 0x0c0fe200078e0204 */
[----:B------:R-:W-:Y:S01]  /*0400*/  PRMT R30, RZ, 0x7610, R30 ;  /* 0x00007610ff1e7816 */ /* 0x000fe2000000001e */
[----:B------:R1:W5:Y:S02]  /*0410*/  @P1 LDG.E.EL.U16 R0, [R20.64] ;  /* 0x0000000414001981 */ /* 0x000364000c2e1500 */
[-C--:B0-----:R-:W-:Y:S01]  /*0420*/  IMAD.WIDE R26, R37, R4.reuse, c[0x0][0x160] ;  /* 0x00005800251a7625 */ /* 0x081fe200078e0204 */
[----:B------:R-:W-:Y:S01]  /*0430*/  PRMT R32, RZ, 0x7610, R32 ;  /* 0x00007610ff207816 */ /* 0x000fe20000000020 */
[----:B------:R-:W5:Y:S01]  /*0440*/  @P1 LDG.E.EL.U16 R2, [R28.64] ;  /* 0x000000041c021981 */ /* 0x000f62000c2e1500 */
[----:B------:R-:W-:Y:S01]  /*0450*/  IADD3 R37, R5, 0x200, RZ ;  /* 0x0000020005257810 */ /* 0x000fe20007ffe0ff */
[----:B------:R-:W-:-:S02]  /*0460*/  IMAD.WIDE R34, R23, R4, c[0x0][0x160] ;  /* 0x0000580017227625 */ /* 0x000fc400078e0204 */
[----:B------:R0:W5:Y:S01]  /*0470*/  @P1 LDG.E.EL.U16 R31, [R26.64] ;  /* 0x000000041a1f1981 */ /* 0x000162000c2e1500 */
[----:B------:R-:W-:Y:S01]  /*0480*/  PRMT R9, RZ, 0x7610, R9 ;  /* 0x00007610ff097816 */ /* 0x000fe20000000009 */
[----:B------:R-:W-:Y:S01]  /*0490*/  IMAD.WIDE R22, R23, R4, c[0x0][0x170] ;  /* 0x00005c0017167625 */ /* 0x000fe200078e0204 */
[----:B------:R-:W-:Y:S01]  /*04a0*/  PRMT R8, RZ, 0x7610, R8 ;  /* 0x00007610ff087816 */ /* 0x000fe20000000008 */
[----:B------:R0:W5:Y:S01]  /*04b0*/  @P1 LDG.E.EL.U16 R30, [R18.64] ;  /* 0x00000004121e1981 */ /* 0x000162000c2e1500 */
[----:B------:R-:W-:-:S03]  /*04c0*/  CS2R R14, SRZ ;  /* 0x00000000000e7805 */ /* 0x000fc6000001ff00 */
[----:B------:R1:W5:Y:S04]  /*04d0*/  @P1 LDG.E.EL.U16 R32, [R34.64] ;  /* 0x0000000422201981 */ /* 0x000368000c2e1500 */
[----:B------:R1:W5:Y:S01]  /*04e0*/  @P1 LDG.E.EL.U16 R9, [R22.64] ;  /* 0x0000000416091981 */ /* 0x000362000c2e1500 */
[----:B0-----:R-:W-:-:S03]  /*04f0*/  IMAD.WIDE R18, R37, R4, c[0x0][0x178] ;  /* 0x00005e0025127625 */ /* 0x001fc600078e0204 */
[----:B------:R0:W5:Y:S01]  /*0500*/  @P1 LDG.E.EL.U16 R8, [R16.64] ;  /* 0x0000000410081981 */ /* 0x000162000c2e1500 */
[----:B-1----:R-:W-:Y:S01]  /*0510*/  PRMT R34, RZ, 0x7610, R34 ;  /* 0x00007610ff227816 */ /* 0x002fe20000000022 */
[-C--:B------:R-:W-:Y:S02]  /*0520*/  IMAD.WIDE R20, R5, R4.reuse, c[0x0][0x178] ;  /* 0x00005e0005147625 */ /* 0x080fe400078e0204 */
[----:B------:R1:W5:Y:S02]  /*0530*/  @P1 LDG.E.EL.64 R14, [R18.64] ;  /* 0x00000004120e1981 */ /* 0x000364000c2e1b00 */
[----:B------:R-:W-:Y:S01]  /*0540*/  IMAD.WIDE R22, R33, R4, c[0x0][0x170] ;  /* 0x00005c0021167625 */ /* 0x000fe200078e0204 */
[----:B0-----:R-:W-:-:S04]  /*0550*/  CS2R R16, SRZ ;  /* 0x0000000000107805 */ /* 0x001fc8000001ff00 */
[----:B------:R-:W5:Y:S04]  /*0560*/  @P0 LDG.E.EL.U16 R34, [R22.64] ;  /* 0x0000000416220981 */ /* 0x000f68000c2e1500 */
[----:B------:R-:W5:Y:S01]  /*0570*/  @P0 LDG.E.EL.64 R16, [R20.64] ;  /* 0x0000000414100981 */ /* 0x000f62000c2e1b00 */
[----:B--2---:R-:W-:Y:S02]  /*0580*/  HADD2.F32 R25, -RZ, R25.H0_H0 ;  /* 0x20000019ff197230 */ /* 0x004fe40000004100 */
[----:B---3--:R-:W-:Y:S02]  /*0590*/  HADD2.F32 R24, -RZ, R24.H0_H0 ;  /* 0x20000018ff187230 */ /* 0x008fe40000004100 */
[----:B----4-:R-:W-:Y:S02]  /*05a0*/  HADD2.F32 R6, -RZ, R6.H0_H0 ;  /* 0x20000006ff067230 */ /* 0x010fe40000004100 */
[----:B------:R-:W-:-:S02]  /*05b0*/  HADD2.F32 R26, -RZ, R13.H0_H0 ;  /* 0x2000000dff1a7230 */ /* 0x000fc40000004100 */
[----:B------:R-:W-:Y:S02]  /*05c0*/  HADD2.F32 R10, -RZ, R10.H0_H0 ;  /* 0x2000000aff0a7230 */ /* 0x000fe40000004100 */
[----:B-----5:R-:W-:Y:S01]  /*05d0*/  HADD2.F32 R13, -RZ, R11.H0_H0 ;  /* 0x2000000bff0d7230 */ /* 0x020fe20000004100 */
[C---:B------:R-:W-:Y:S02]  /*05e0*/  FADD R11, R25.reuse, R24 ;  /* 0x00000018190b7221 */ /* 0x040fe40000000000 */
[----:B-1----:R-:W-:Y:S01]  /*05f0*/  FADD R19, R25, R10 ;  /* 0x0000000a19137221 */ /* 0x002fe20000000000 */
[----:B------:R-:W-:Y:S01]  /*0600*/  HADD2.F32 R12, -RZ, R12.H0_H0 ;  /* 0x2000000cff0c7230 */ /* 0x000fe20000004100 */
[----:B------:R-:W-:-:S04]  /*0610*/  FFMA R6, R6, 0.125, R11 ;  /* 0x3e00000006067823 */ /* 0x000fc8000000000b */
[----:B------:R-:W-:Y:S01]  /*0620*/  FFMA R11, R12, 0.125, R19 ;  /* 0x3e0000000c0b7823 */ /* 0x000fe20000000013 */
[----:B------:R-:W-:Y:S02]  /*0630*/  HADD2.F32 R12, -RZ, R3.H0_H0 ;  /* 0x20000003ff0c7230 */ /* 0x000fe40000004100 */
[----:B------:R-:W-:-:S03]  /*0640*/  HADD2.F32 R3, -RZ, R0.H0_H0 ;  /* 0x20000000ff037230 */ /* 0x000fc60000004100 */
[C---:B------:R-:W-:Y:S01]  /*0650*/  FADD R12, R25.reuse, R12 ;  /* 0x0000000c190c7221 */ /* 0x040fe20000000000 */
[----:B------:R-:W-:Y:S01]  /*0660*/  FADD R26, R25, R26 ;  /* 0x0000001a191a7221 */ /* 0x000fe20000000000 */
[----:B------:R-:W-:Y:S02]  /*0670*/  HADD2.F32 R2, -RZ, R2.H0_H0 ;  /* 0x20000002ff027230 */ /* 0x000fe40000004100 */
[----:B------:R-:W-:-:S05]  /*0680*/  HADD2.F32 R0, -RZ, R31.H0_H0 ;  /* 0x2000001fff007230 */ /* 0x000fca0000004100 */
[----:B------:R-:W-:Y:S01]  /*0690*/  FADD R19, R25, R0 ;  /* 0x0000000019137221 */ /* 0x000fe20000000000 */
[----:B------:R-:W-:Y:S01]  /*06a0*/  FFMA R12, R3, 0.125, R12 ;  /* 0x3e000000030c7823 */ /* 0x000fe2000000000c */
[----:B------:R-:W-:Y:S02]  /*06b0*/  HADD2.F32 R32, -RZ, R32.H0_H0 ;  /* 0x20000020ff207230 */ /* 0x000fe40000004100 */
[----:B------:R-:W-:Y:S01]  /*06c0*/  FFMA R18, R2, 0.125, R19 ;  /* 0x3e00000002127823 */ /* 0x000fe20000000013 */
[----:B------:R-:W-:Y:S01]  /*06d0*/  HADD2.F32 R2, -RZ, R7.H0_H0 ;  /* 0x20000007ff027230 */ /* 0x000fe20000004100 */
[----:B------:R-:W-:Y:S01]  /*06e0*/  FFMA R10, R13, 0.125, R26 ;  /* 0x3e0000000d0a7823 */ /* 0x000fe2000000001a */
[----:B------:R-:W-:Y:S02]  /*06f0*/  HADD2.F32 R13, -RZ, R9.H0_H0 ;  /* 0x20000009ff0d7230 */ /* 0x000fe40000004100 */
[----:B------:R-:W-:Y:S01]  /*0700*/  HADD2.F32 R8, -RZ, R8.H0_H0 ;  /* 0x20000008ff087230 */ /* 0x000fe20000004100 */
[----:B------:R-:W-:Y:S01]  /*0710*/  FADD R32, R25, R32 ;  /* 0x0000002019207221 */ /* 0x000fe20000000000 */
[----:B------:R-:W-:-:S03]  /*0720*/  HADD2.F32 R3, -RZ, R14.H0_H0 ;  /* 0x2000000eff037230 */ /* 0x000fc60000004100 */
[C---:B------:R-:W-:Y:S01]  /*0730*/  FADD R9, R25.reuse, R8 ;  /* 0x0000000819097221 */ /* 0x040fe20000000000 */
[----:B------:R-:W-:Y:S01]  /*0740*/  FADD R25, R25, R2 ;  /* 0x0000000219197221 */ /* 0x000fe20000000000 */
[----:B------:R-:W-:Y:S01]  /*0750*/  FADD R12, R3, R12 ;  /* 0x0000000c030c7221 */ /* 0x000fe20000000000 */
[----:B------:R-:W-:Y:S02]  /*0760*/  HADD2.F32 R34, -RZ, R34.H0_H0 ;  /* 0x20000022ff227230 */ /* 0x000fe40000004100 */
[----:B------:R-:W-:-:S03]  /*0770*/  HADD2.F32 R3, -RZ, R16.H1_H1 ;  /* 0x30000010ff037230 */ /* 0x000fc60000004100 */
[----:B------:R-:W-:Y:S01]  /*0780*/  FFMA R25, R34, 0.125, R25 ;  /* 0x3e00000022197823 */ /* 0x000fe20000000019 */
[--C-:B------:R-:W-:Y:S02]  /*0790*/  HADD2.F32 R8, -RZ, R17.reuse.H0_H0 ;  /* 0x20000011ff087230 */ /* 0x100fe40000004100 */
[----:B------:R-:W-:Y:S02]  /*07a0*/  HADD2.F32 R16, -RZ, R16.H0_H0 ;  /* 0x20000010ff107230 */ /* 0x000fe40000004100 */
[----:B------:R-:W-:Y:S01]  /*07b0*/  HADD2.F32 R17, -RZ, R17.H1_H1 ;  /* 0x30000011ff117230 */ /* 0x000fe20000004100 */
[----:B------:R-:W-:Y:S01]  /*07c0*/  FADD R3, R3, R6 ;  /* 0x0000000603037221 */ /* 0x000fe20000000000 */
[----:B------:R-:W-:Y:S01]  /*07d0*/  HADD2.F32 R30, -RZ, R30.H0_H0 ;  /* 0x2000001eff1e7230 */ /* 0x000fe20000004100 */
[----:B------:R-:W-:Y:S01]  /*07e0*/  FADD R16, R16, R25 ;  /* 0x0000001910107221 */ /* 0x000fe20000000000 */
[--C-:B------:R-:W-:Y:S01]  /*07f0*/  HADD2.F32 R2, -RZ, R15.reuse.H0_H0 ;  /* 0x2000000fff027230 */ /* 0x100fe20000004100 */
[----:B------:R-:W-:Y:S01]  /*0800*/  FFMA R13, R13, 0.125, R32 ;  /* 0x3e0000000d0d7823 */ /* 0x000fe20000000020 */
[----:B------:R-:W-:Y:S01]  /*0810*/  FADD R8, R8, R11 ;  /* 0x0000000b08087221 */ /* 0x000fe20000000000 */
[----:B------:R-:W-:Y:S01]  /*0820*/  FADD R17, R17, R10 ;  /* 0x0000000a11117221 */ /* 0x000fe20000000000 */
[----:B------:R-:W-:Y:S01]  /*0830*/  HADD2.F32 R7, -RZ, R14.H1_H1 ;  /* 0x3000000eff077230 */ /* 0x000fe20000004100 */
[----:B------:R-:W-:Y:S01]  /*0840*/  FFMA R0, R30, 0.125, R9 ;  /* 0x3e0000001e007823 */ /* 0x000fe20000000009 */
[----:B------:R-:W-:Y:S01]  /*0850*/  HADD2.F32 R15, -RZ, R15.H1_H1 ;  /* 0x3000000fff0f7230 */ /* 0x000fe20000004100 */
[----:B------:R-:W-:Y:S01]  /*0860*/  FADD R13, R2, R13 ;  /* 0x0000000d020d7221 */ /* 0x000fe20000000000 */
[----:B------:R-:W-:Y:S01]  /*0870*/  F2FP.F16.F32.PACK_AB R16, R3, R16 ;  /* 0x000000100310723e */ /* 0x000fe200000000ff */
[----:B------:R-:W-:Y:S01]  /*0880*/  IMAD.WIDE R2, R5, R4, c[0x0][0x180] ;  /* 0x0000600005027625 */ /* 0x000fe200078e0204 */
[----:B------:R-:W-:Y:S01]  /*0890*/  F2FP.F16.F32.PACK_AB R17, R17, R8 ;  /* 0x000000081111723e */ /* 0x000fe200000000ff */
[----:B------:R-:W-:Y:S01]  /*08a0*/  FADD R7, R7, R0 ;  /* 0x0000000007077221 */ /* 0x000fe20000000000 */
[----:B------:R-:W-:-:S03]  /*08b0*/  FADD R18, R15, R18 ;  /* 0x000000120f127221 */ /* 0x000fc60000000000 */
[----:B------:R0:W-:Y:S01]  /*08c0*/  @P0 STG.E.64 [R2.64], R16 ;  /* 0x0000001002000986 */ /* 0x0001e2000c101b04 */
[----:B------:R-:W-:Y:S01]  /*08d0*/  F2FP.F16.F32.PACK_AB R12, R7, R12 ;  /* 0x0000000c070c723e */ /* 0x000fe200000000ff */
[----:B------:R-:W-:Y:S01]  /*08e0*/  IMAD.WIDE R4, R37, R4, c[0x0][0x180] ;  /* 0x0000600025047625 */ /* 0x000fe200078e0204 */
[----:B------:R-:W-:Y:S01]  /*08f0*/  F2FP.F16.F32.PACK_AB R13, R18, R13 ;  /* 0x0000000d120d723e */ /* 0x000fe200000000ff */
[----:B------:R-:W-:Y:S06]  /*0900*/  @!P1 EXIT ;  /* 0x000000000000994d */ /* 0x000fec0003800000 */
[----:B------:R-:W-:Y:S01]  /*0910*/  STG.E.64 [R4.64], R12 ;  /* 0x0000000c04007986 */ /* 0x000fe2000c101b04 */
[----:B------:R-:W-:Y:S05]  /*0920*/  EXIT ;  /* 0x000000000000794d */ /* 0x000fea0003800000 */
.L_x_0:
[----:B------:R-:W-:-:S00]  /*0930*/  BRA `(.L_x_0) ;  /* 0xfffffff000007947 */ /* 0x000fc0000383ffff */
[----:B------:R-:W-:-:S00]  /*0940*/  NOP ;  /* 0x0000000000007918 */ /* 0x000fc00000000000 */
        /* <DEDUP_REMOVED lines=11> */
.L_x_1:
